//
// Generated by NVIDIA NVVM Compiler
//
// Compiler Build ID: CL-36424714
// Cuda compilation tools, release 13.0, V13.0.88
// Based on NVVM 20.0.0
//

.version 9.0
.target sm_100
.address_size 64

	// .globl	_Z7kernel1v
.extern .func  (.param .b32 func_retval0) vprintf
(
	.param .b64 vprintf_param_0,
	.param .b64 vprintf_param_1
)
;
.global .align 1 .b8 $str[15] = {72, 101, 108, 108, 111, 44, 32, 119, 111, 114, 108, 100, 33, 10};
.global .align 1 .b8 $str$1[50] = {73, 32, 97, 109, 32, 102, 114, 111, 109, 32, 37, 100, 32, 98, 108, 111, 99, 107, 44, 32, 37, 100, 32, 116, 104, 114, 101, 97, 100, 32, 40, 103, 108, 111, 98, 97, 108, 32, 105, 110, 100, 101, 120, 58, 32, 37, 100, 41, 10};

.visible .entry _Z7kernel1v()
{
	.reg .b32 	%r<3>;
	.reg .b64 	%rd<3>;

	mov.u64 	%rd1, $str;
	cvta.global.u64 	%rd2, %rd1;
	{ // callseq 0, 0
	.param .b64 param0;
	st.param.b64 	[param0], %rd2;
	.param .b64 param1;
	st.param.b64 	[param1], 0;
	.param .b32 retval0;
	call.uni (retval0), 
	vprintf, 
	(
	param0, 
	param1
	);
	ld.param.b32 	%r1, [retval0];
	} // callseq 0
	ret;

}
	// .globl	_Z7kernel2v
.visible .entry _Z7kernel2v()
{
	.local .align 8 .b8 	__local_depot1[16];
	.reg .b64 	%SP;
	.reg .b64 	%SPL;
	.reg .b32 	%r<7>;
	.reg .b64 	%rd<5>;

	mov.u64 	%SPL, __local_depot1;
	cvta.local.u64 	%SP, %SPL;
	add.u64 	%rd1, %SP, 0;
	add.u64 	%rd2, %SPL, 0;
	mov.u32 	%r1, %ctaid.x;
	mov.u32 	%r2, %ntid.x;
	mov.u32 	%r3, %tid.x;
	mad.lo.s32 	%r4, %r1, %r2, %r3;
	st.local.v2.u32 	[%rd2], {%r1, %r3};
	st.local.u32 	[%rd2+8], %r4;
	mov.u64 	%rd3, $str$1;
	cvta.global.u64 	%rd4, %rd3;
	{ // callseq 1, 0
	.param .b64 param0;
	st.param.b64 	[param0], %rd4;
	.param .b64 param1;
	st.param.b64 	[param1], %rd1;
	.param .b32 retval0;
	call.uni (retval0), 
	vprintf, 
	(
	param0, 
	param1
	);
	ld.param.b32 	%r5, [retval0];
	} // callseq 1
	ret;

}
	// .globl	_Z7kernel3Pii
.visible .entry _Z7kernel3Pii(
	.param .u64 .ptr .align 1 _Z7kernel3Pii_param_0,
	.param .u32 _Z7kernel3Pii_param_1
)
{
	.reg .pred 	%p<2>;
	.reg .b32 	%r<8>;
	.reg .b64 	%rd<5>;

	ld.param.u64 	%rd1, [_Z7kernel3Pii_param_0];
	ld.param.u32 	%r2, [_Z7kernel3Pii_param_1];
	mov.u32 	%r3, %ctaid.x;
	mov.u32 	%r4, %ntid.x;
	mov.u32 	%r5, %tid.x;
	mad.lo.s32 	%r1, %r3, %r4, %r5;
	setp.ge.s32 	%p1, %r1, %r2;
	@%p1 bra 	$L__BB2_2;
	cvta.to.global.u64 	%rd2, %rd1;
	mul.wide.s32 	%rd3, %r1, 4;
	add.s64 	%rd4, %rd2, %rd3;
	ld.global.u32 	%r6, [%rd4];
	add.s32 	%r7, %r6, %r1;
	st.global.u32 	[%rd4], %r7;
$L__BB2_2:
	ret;

}


// ===== COMPILED SASS (sm_100) =====

	.target	sm_100

	.elftype	@"ET_EXEC"


//--------------------- .note.nv.tkinfo           --------------------------
	.section	.note.nv.tkinfo,"",@"SHT_NOTE"
	.sectionflags	@"SHF_NOTE_NV_TKINFO"
	.tkinfo
        /*0018*/ 	.word	0x00000002
        /*0030*/ 	.string	""
        /*0030*/ 	.string	"ptxas"
        /*0030*/ 	.string	"Cuda compilation tools, release 13.0, V13.0.88"
        /*0030*/ 	.string	"Build cuda_13.0.r13.0/compiler.36424714_0"
        /*0030*/ 	.string	"-arch sm_100 -m 64 "



//--------------------- .note.nv.cuinfo           --------------------------
	.section	.note.nv.cuinfo,"",@"SHT_NOTE"
	.sectionflags	@"SHF_NOTE_NV_CUINFO"
        /*0018*/ 	.short	0x0002
        /*001a*/ 	.short	0x0064
        /*001c*/ 	.short	0x0082
	.zero		2


//--------------------- .nv.info                  --------------------------
	.section	.nv.info,"",@"SHT_CUDA_INFO"
	.align	4


	//----- nvinfo : EIATTR_REGCOUNT
	.align		4
        /*0000*/ 	.byte	0x04, 0x2f
        /*0002*/ 	.short	(.L_3 - .L_2)
	.align		4
.L_2:
        /*0004*/ 	.word	index@(_Z7kernel1v)
        /*0008*/ 	.word	0x00000018


	//----- nvinfo : EIATTR_FRAME_SIZE
	.align		4
.L_3:
        /*000c*/ 	.byte	0x04, 0x11
        /*000e*/ 	.short	(.L_5 - .L_4)
	.align		4
.L_4:
        /*0010*/ 	.word	index@(_Z7kernel1v)
        /*0014*/ 	.word	0x00000000


	//----- nvinfo : EIATTR_REGCOUNT
	.align		4
.L_5:
        /*0018*/ 	.byte	0x04, 0x2f
        /*001a*/ 	.short	(.L_7 - .L_6)
	.align		4
.L_6:
        /*001c*/ 	.word	index@(_Z7kernel2v)
        /*0020*/ 	.word	0x00000018


	//----- nvinfo : EIATTR_FRAME_SIZE
	.align		4
.L_7:
        /*0024*/ 	.byte	0x04, 0x11
        /*0026*/ 	.short	(.L_9 - .L_8)
	.align		4
.L_8:
        /*0028*/ 	.word	index@(_Z7kernel2v)
        /*002c*/ 	.word	0x00000010


	//----- nvinfo : EIATTR_REGCOUNT
	.align		4
.L_9:
        /*0030*/ 	.byte	0x04, 0x2f
        /*0032*/ 	.short	(.L_11 - .L_10)
	.align		4
.L_10:
        /*0034*/ 	.word	index@(_Z7kernel3Pii)
        /*0038*/ 	.word	0x00000008


	//----- nvinfo : EIATTR_FRAME_SIZE
	.align		4
.L_11:
        /*003c*/ 	.byte	0x04, 0x11
        /*003e*/ 	.short	(.L_13 - .L_12)
	.align		4
.L_12:
        /*0040*/ 	.word	index@(_Z7kernel3Pii)
        /*0044*/ 	.word	0x00000000


	//----- nvinfo : EIATTR_MIN_STACK_SIZE
	.align		4
.L_13:
        /*0048*/ 	.byte	0x04, 0x12
        /*004a*/ 	.short	(.L_15 - .L_14)
	.align		4
.L_14:
        /*004c*/ 	.word	index@(_Z7kernel3Pii)
        /*0050*/ 	.word	0x00000000


	//----- nvinfo : EIATTR_MIN_STACK_SIZE
	.align		4
.L_15:
        /*0054*/ 	.byte	0x04, 0x12
        /*0056*/ 	.short	(.L_17 - .L_16)
	.align		4
.L_16:
        /*0058*/ 	.word	index@(_Z7kernel2v)
        /*005c*/ 	.word	0x00000010


	//----- nvinfo : EIATTR_MIN_STACK_SIZE
	.align		4
.L_17:
        /*0060*/ 	.byte	0x04, 0x12
        /*0062*/ 	.short	(.L_19 - .L_18)
	.align		4
.L_18:
        /*0064*/ 	.word	index@(_Z7kernel1v)
        /*0068*/ 	.word	0x00000000
.L_19:


//--------------------- .nv.compat                --------------------------
	.section	.nv.compat,"",@"SHT_CUDA_COMPAT_INFO"
	.align	4
        /*0000*/ 	.byte	0x02, 0x09, 0x00, 0x00, 0x02, 0x02, 0x01, 0x00, 0x02, 0x05, 0x05, 0x00, 0x03, 0x07, 0x01, 0x01
        /*0010*/ 	.byte	0x02, 0x03, 0x00, 0x00, 0x02, 0x06, 0x01, 0x00, 0x04, 0x0b, 0x08, 0x00, 0x09, 0x00, 0x00, 0x00
        /*0020*/ 	.byte	0x00, 0x00, 0x00, 0x00


//--------------------- .nv.info._Z7kernel3Pii    --------------------------
	.section	.nv.info._Z7kernel3Pii,"",@"SHT_CUDA_INFO"
	.sectionflags	@""
	.align	4


	//----- nvinfo : EIATTR_CUDA_API_VERSION
	.align		4
        /*0000*/ 	.byte	0x04, 0x37
        /*0002*/ 	.short	(.L_21 - .L_20)
.L_20:
        /*0004*/ 	.word	0x00000082


	//----- nvinfo : EIATTR_KPARAM_INFO
	.align		4
.L_21:
        /*0008*/ 	.byte	0x04, 0x17
        /*000a*/ 	.short	(.L_23 - .L_22)
.L_22:
        /*000c*/ 	.word	0x00000000
        /*0010*/ 	.short	0x0001
        /*0012*/ 	.short	0x0008
        /*0014*/ 	.byte	0x00, 0xf0, 0x11, 0x00


	//----- nvinfo : EIATTR_KPARAM_INFO
	.align		4
.L_23:
        /*0018*/ 	.byte	0x04, 0x17
        /*001a*/ 	.short	(.L_25 - .L_24)
.L_24:
        /*001c*/ 	.word	0x00000000
        /*0020*/ 	.short	0x0000
        /*0022*/ 	.short	0x0000
        /*0024*/ 	.byte	0x00, 0xf5, 0x21, 0x00


	//----- nvinfo : EIATTR_SPARSE_MMA_MASK
	.align		4
.L_25:
        /*0028*/ 	.byte	0x03, 0x50
        /*002a*/ 	.short	0x0000


	//----- nvinfo : EIATTR_MAXREG_COUNT
	.align		4
        /*002c*/ 	.byte	0x03, 0x1b
        /*002e*/ 	.short	0x00ff


	//----- nvinfo : EIATTR_MERCURY_ISA_VERSION
	.align		4
        /*0030*/ 	.byte	0x03, 0x5f
        /*0032*/ 	.short	0x0101


	//----- nvinfo : EIATTR_VRC_CTA_INIT_COUNT
	.align		4
        /*0034*/ 	.byte	0x02, 0x4a
	.zero		1
	.zero		1


	//----- nvinfo : EIATTR_EXIT_INSTR_OFFSETS
	.align		4
        /*0038*/ 	.byte	0x04, 0x1c
        /*003a*/ 	.short	(.L_27 - .L_26)


	//   ....[0]....
.L_26:
        /*003c*/ 	.word	0x00000070


	//   ....[1]....
        /*0040*/ 	.word	0x000000e0


	//----- nvinfo : EIATTR_CBANK_PARAM_SIZE
	.align		4
.L_27:
        /*0044*/ 	.byte	0x03, 0x19
        /*0046*/ 	.short	0x000c


	//----- nvinfo : EIATTR_PARAM_CBANK
	.align		4
        /*0048*/ 	.byte	0x04, 0x0a
        /*004a*/ 	.short	(.L_29 - .L_28)
	.align		4
.L_28:
        /*004c*/ 	.word	index@(.nv.constant0._Z7kernel3Pii)
        /*0050*/ 	.short	0x0380
        /*0052*/ 	.short	0x000c


	//----- nvinfo : EIATTR_SW_WAR
	.align		4
.L_29:
        /*0054*/ 	.byte	0x04, 0x36
        /*0056*/ 	.short	(.L_31 - .L_30)
.L_30:
        /*0058*/ 	.word	0x00000008
.L_31:


//--------------------- .nv.info._Z7kernel2v      --------------------------
	.section	.nv.info._Z7kernel2v,"",@"SHT_CUDA_INFO"
	.sectionflags	@""
	.align	4


	//----- nvinfo : EIATTR_CUDA_API_VERSION
	.align		4
        /*0000*/ 	.byte	0x04, 0x37
        /*0002*/ 	.short	(.L_33 - .L_32)
.L_32:
        /*0004*/ 	.word	0x00000082


	//----- nvinfo : EIATTR_SPARSE_MMA_MASK
	.align		4
.L_33:
        /*0008*/ 	.byte	0x03, 0x50
        /*000a*/ 	.short	0x0000


	//----- nvinfo : EIATTR_MAXREG_COUNT
	.align		4
        /*000c*/ 	.byte	0x03, 0x1b
        /*000e*/ 	.short	0x00ff


	//----- nvinfo : EIATTR_EXTERNS
	.align		4
        /*0010*/ 	.byte	0x04, 0x0f
        /*0012*/ 	.short	(.L_35 - .L_34)


	//   ....[0]....
	.align		4
.L_34:
        /*0014*/ 	.word	index@(vprintf)


	//----- nvinfo : EIATTR_MERCURY_ISA_VERSION
	.align		4
.L_35:
        /*0018*/ 	.byte	0x03, 0x5f
        /*001a*/ 	.short	0x0101


	//----- nvinfo : EIATTR_VRC_CTA_INIT_COUNT
	.align		4
        /*001c*/ 	.byte	0x02, 0x4a
	.zero		1
	.zero		1


	//----- nvinfo : EIATTR_SYSCALL_OFFSETS
	.align		4
        /*0020*/ 	.byte	0x04, 0x46
        /*0022*/ 	.short	(.L_37 - .L_36)


	//   ....[0]....
.L_36:
        /*0024*/ 	.word	0x00000120


	//----- nvinfo : EIATTR_EXIT_INSTR_OFFSETS
	.align		4
.L_37:
        /*0028*/ 	.byte	0x04, 0x1c
        /*002a*/ 	.short	(.L_39 - .L_38)


	//   ....[0]....
.L_38:
        /*002c*/ 	.word	0x00000130


	//----- nvinfo : EIATTR_SW_WAR
	.align		4
.L_39:
        /*0030*/ 	.byte	0x04, 0x36
        /*0032*/ 	.short	(.L_41 - .L_40)
.L_40:
        /*0034*/ 	.word	0x00000008
.L_41:


//--------------------- .nv.info._Z7kernel1v      --------------------------
	.section	.nv.info._Z7kernel1v,"",@"SHT_CUDA_INFO"
	.sectionflags	@""
	.align	4


	//----- nvinfo : EIATTR_CUDA_API_VERSION
	.align		4
        /*0000*/ 	.byte	0x04, 0x37
        /*0002*/ 	.short	(.L_43 - .L_42)
.L_42:
        /*0004*/ 	.word	0x00000082


	//----- nvinfo : EIATTR_SPARSE_MMA_MASK
	.align		4
.L_43:
        /*0008*/ 	.byte	0x03, 0x50
        /*000a*/ 	.short	0x0000


	//----- nvinfo : EIATTR_MAXREG_COUNT
	.align		4
        /*000c*/ 	.byte	0x03, 0x1b
        /*000e*/ 	.short	0x00ff


	//----- nvinfo : EIATTR_EXTERNS
	.align		4
        /*0010*/ 	.byte	0x04, 0x0f
        /*0012*/ 	.short	(.L_45 - .L_44)


	//   ....[0]....
	.align		4
.L_44:
        /*0014*/ 	.word	index@(vprintf)


	//----- nvinfo : EIATTR_MERCURY_ISA_VERSION
	.align		4
.L_45:
        /*0018*/ 	.byte	0x03, 0x5f
        /*001a*/ 	.short	0x0101


	//----- nvinfo : EIATTR_VRC_CTA_INIT_COUNT
	.align		4
        /*001c*/ 	.byte	0x02, 0x4a
	.zero		1
	.zero		1


	//----- nvinfo : EIATTR_SYSCALL_OFFSETS
	.align		4
        /*0020*/ 	.byte	0x04, 0x46
        /*0022*/ 	.short	(.L_47 - .L_46)


	//   ....[0]....
.L_46:
        /*0024*/ 	.word	0x00000080


	//----- nvinfo : EIATTR_EXIT_INSTR_OFFSETS
	.align		4
.L_47:
        /*0028*/ 	.byte	0x04, 0x1c
        /*002a*/ 	.short	(.L_49 - .L_48)


	//   ....[0]....
.L_48:
        /*002c*/ 	.word	0x00000090


	//----- nvinfo : EIATTR_SW_WAR
	.align		4
.L_49:
        /*0030*/ 	.byte	0x04, 0x36
        /*0032*/ 	.short	(.L_51 - .L_50)
.L_50:
        /*0034*/ 	.word	0x00000008
.L_51:


//--------------------- .nv.callgraph             --------------------------
	.section	.nv.callgraph,"",@"SHT_CUDA_CALLGRAPH"
	.align	4
	.sectionentsize	8
	.align		4
        /*0000*/ 	.word	0x00000000
	.align		4
        /*0004*/ 	.word	0xffffffff
	.align		4
        /*0008*/ 	.word	index@(_Z7kernel2v)
	.align		4
        /*000c*/ 	.word	index@(vprintf)
	.align		4
        /*0010*/ 	.word	index@(_Z7kernel1v)
	.align		4
        /*0014*/ 	.word	index@(vprintf)
	.align		4
        /*0018*/ 	.word	0x00000000
	.align		4
        /*001c*/ 	.word	0xfffffffe
	.align		4
        /*0020*/ 	.word	0x00000000
	.align		4
        /*0024*/ 	.word	0xfffffffd
	.align		4
        /*0028*/ 	.word	0x00000000
	.align		4
        /*002c*/ 	.word	0xfffffffc


//--------------------- .nv.constant4             --------------------------
	.section	.nv.constant4,"a",@progbits
	.align	8
	.align		8
.nv.constant4:
        /*0000*/ 	.dword	$str
	.align		8
        /*0008*/ 	.dword	$str$1
	.align		8
        /*0010*/ 	.dword	vprintf


//--------------------- .text._Z7kernel3Pii       --------------------------
	.section	.text._Z7kernel3Pii,"ax",@progbits
	.align	128
        .global         _Z7kernel3Pii
        .type           _Z7kernel3Pii,@function
        .size           _Z7kernel3Pii,(.L_x_5 - _Z7kernel3Pii)
        .other          _Z7kernel3Pii,@"STO_CUDA_ENTRY STV_DEFAULT"
_Z7kernel3Pii:
.text._Z7kernel3Pii:
[----:B------:R-:W-:Y:S01]  /*0000*/  LDC R1, c[0x0][0x37c] ;  /* 0x0000df00ff017b82 */ /* 0x000fe20000000800 */
[----:B------:R-:W0:Y:S07]  /*0010*/  S2R R0, SR_TID.X ;  /* 0x0000000000007919 */ /* 0x000e2e0000002100 */
[----:B------:R-:W0:Y:S01]  /*0020*/  S2UR UR4, SR_CTAID.X ;  /* 0x00000000000479c3 */ /* 0x000e220000002500 */
[----:B------:R-:W1:Y:S07]  /*0030*/  LDCU UR5, c[0x0][0x388] ;  /* 0x00007100ff0577ac */ /* 0x000e6e0008000800 */
[----:B------:R-:W0:Y:S02]  /*0040*/  LDC R5, c[0x0][0x360] ;  /* 0x0000d800ff057b82 */ /* 0x000e240000000800 */
[----:B0-----:R-:W-:-:S05]  /*0050*/  IMAD R5, R5, UR4, R0 ;  /* 0x0000000405057c24 */ /* 0x001fca000f8e0200 */
[----:B-1----:R-:W-:-:S13]  /*0060*/  ISETP.GE.AND P0, PT, R5, UR5, PT ;  /* 0x0000000505007c0c */ /* 0x002fda000bf06270 */
[----:B------:R-:W-:Y:S05]  /*0070*/  @P0 EXIT ;  /* 0x000000000000094d */ /* 0x000fea0003800000 */
[----:B------:R-:W0:Y:S01]  /*0080*/  LDC.64 R2, c[0x0][0x380] ;  /* 0x0000e000ff027b82 */ /* 0x000e220000000a00 */
[----:B------:R-:W1:Y:S01]  /*0090*/  LDCU.64 UR4, c[0x0][0x358] ;  /* 0x00006b00ff0477ac */ /* 0x000e620008000a00 */
[----:B0-----:R-:W-:-:S05]  /*00a0*/  IMAD.WIDE R2, R5, 0x4, R2 ;  /* 0x0000000405027825 */ /* 0x001fca00078e0202 */
[----:B-1----:R-:W2:Y:S02]  /*00b0*/  LDG.E R0, desc[UR4][R2.64] ;  /* 0x0000000402007981 */ /* 0x002ea4000c1e1900 */
[----:B--2---:R-:W-:-:S05]  /*00c0*/  IADD3 R5, PT, PT, R5, R0, RZ ;  /* 0x0000000005057210 */ /* 0x004fca0007ffe0ff */
[----:B------:R-:W-:Y:S01]  /*00d0*/  STG.E desc[UR4][R2.64], R5 ;  /* 0x0000000502007986 */ /* 0x000fe2000c101904 */
[----:B------:R-:W-:Y:S05]  /*00e0*/  EXIT ;  /* 0x000000000000794d */ /* 0x000fea0003800000 */
.L_x_0:
[----:B------:R-:W-:-:S00]  /*00f0*/  BRA `(.L_x_0) ;  /* 0xfffffffc00fc7947 */ /* 0x000fc0000383ffff */
[----:B------:R-:W-:-:S00]  /*0100*/  NOP ;  /* 0x0000000000007918 */ /* 0x000fc00000000000 */
[----:B------:R-:W-:-:S00]  /*0110*/  NOP ;  /* 0x0000000000007918 */ /* 0x000fc00000000000 */
[----:B------:R-:W-:-:S00]  /*0120*/  NOP ;  /* 0x0000000000007918 */ /* 0x000fc00000000000 */
[----:B------:R-:W-:-:S00]  /*0130*/  NOP ;  /* 0x0000000000007918 */ /* 0x000fc00000000000 */
[----:B------:R-:W-:-:S00]  /*0140*/  NOP ;  /* 0x0000000000007918 */ /* 0x000fc00000000000 */
[----:B------:R-:W-:-:S00]  /*0150*/  NOP ;  /* 0x0000000000007918 */ /* 0x000fc00000000000 */
[----:B------:R-:W-:-:S00]  /*0160*/  NOP ;  /* 0x0000000000007918 */ /* 0x000fc00000000000 */
[----:B------:R-:W-:-:S00]  /*0170*/  NOP ;  /* 0x0000000000007918 */ /* 0x000fc00000000000 */
.L_x_5:


//--------------------- .text._Z7kernel2v         --------------------------
	.section	.text._Z7kernel2v,"ax",@progbits
	.align	128
        .global         _Z7kernel2v
        .type           _Z7kernel2v,@function
        .size           _Z7kernel2v,(.L_x_6 - _Z7kernel2v)
        .other          _Z7kernel2v,@"STO_CUDA_ENTRY STV_DEFAULT"
_Z7kernel2v:
.text._Z7kernel2v:
[----:B------:R-:W0:Y:S01]  /*0000*/  LDC R1, c[0x0][0x37c] ;  /* 0x0000df00ff017b82 */ /* 0x000e220000000800 */
[----:B------:R-:W1:Y:S01]  /*0010*/  S2R R8, SR_CTAID.X ;  /* 0x0000000000087919 */ /* 0x000e620000002500 */
[----:B------:R-:W2:Y:S01]  /*0020*/  LDCU UR5, c[0x0][0x2fc] ;  /* 0x00005f80ff0577ac */ /* 0x000ea20008000800 */
[----:B------:R-:W-:Y:S01]  /*0030*/  MOV R2, 0x10 ;  /* 0x0000001000027802 */ /* 0x000fe20000000f00 */
[----:B0-----:R-:W-:Y:S01]  /*0040*/  VIADD R1, R1, 0xfffffff0 ;  /* 0xfffffff001017836 */ /* 0x001fe20000000000 */
[----:B------:R-:W1:Y:S01]  /*0050*/  S2R R9, SR_TID.X ;  /* 0x0000000000097919 */ /* 0x000e620000002100 */
[----:B------:R-:W1:Y:S03]  /*0060*/  LDCU UR6, c[0x0][0x360] ;  /* 0x00006c00ff0677ac */ /* 0x000e660008000800 */
[----:B------:R-:W0:Y:S01]  /*0070*/  LDC.64 R2, c[0x4][R2] ;  /* 0x0100000002027b82 */ /* 0x000e220000000a00 */
[----:B------:R-:W3:Y:S02]  /*0080*/  LDCU UR4, c[0x0][0x2f8] ;  /* 0x00005f00ff0477ac */ /* 0x000ee40008000800 */
[----:B---3--:R-:W-:-:S05]  /*0090*/  IADD3 R6, P0, PT, R1, UR4, RZ ;  /* 0x0000000401067c10 */ /* 0x008fca000ff1e0ff */
[----:B--2---:R-:W-:Y:S02]  /*00a0*/  IMAD.X R7, RZ, RZ, UR5, P0 ;  /* 0x00000005ff077e24 */ /* 0x004fe400080e06ff */
[----:B-1----:R-:W-:Y:S01]  /*00b0*/  IMAD R0, R8, UR6, R9 ;  /* 0x0000000608007c24 */ /* 0x002fe2000f8e0209 */
[----:B------:R1:W-:Y:S01]  /*00c0*/  STL.64 [R1], R8 ;  /* 0x0000000801007387 */ /* 0x0003e20000100a00 */
[----:B------:R-:W2:Y:S03]  /*00d0*/  LDCU.64 UR6, c[0x4][0x8] ;  /* 0x01000100ff0677ac */ /* 0x000ea60008000a00 */
[----:B------:R1:W-:Y:S01]  /*00e0*/  STL [R1+0x8], R0 ;  /* 0x0000080001007387 */ /* 0x0003e20000100800 */
[----:B--2---:R-:W-:Y:S01]  /*00f0*/  IMAD.U32 R4, RZ, RZ, UR6 ;  /* 0x00000006ff047e24 */ /* 0x004fe2000f8e00ff */
[----:B01----:R-:W-:-:S07]  /*0100*/  MOV R5, UR7 ;  /* 0x0000000700057c02 */ /* 0x003fce0008000f00 */
[----:B------:R-:W-:-:S07]  /*0110*/  LEPC R20, `(.L_x_1) ;  /* 0x000000001014794e */ /* 0x000fce0000000000 */
[----:B------:R-:W-:Y:S05]  /*0120*/  CALL.ABS.NOINC R2 ;  /* 0x0000000002007343 */ /* 0x000fea0003c00000 */
.L_x_1:
[----:B------:R-:W-:Y:S05]  /*0130*/  EXIT ;  /* 0x000000000000794d */ /* 0x000fea0003800000 */
.L_x_2:
        /* <DEDUP_REMOVED lines=12> */
.L_x_6:


//--------------------- .text._Z7kernel1v         --------------------------
	.section	.text._Z7kernel1v,"ax",@progbits
	.align	128
        .global         _Z7kernel1v
        .type           _Z7kernel1v,@function
        .size           _Z7kernel1v,(.L_x_7 - _Z7kernel1v)
        .other          _Z7kernel1v,@"STO_CUDA_ENTRY STV_DEFAULT"
_Z7kernel1v:
.text._Z7kernel1v:
[----:B------:R-:W0:Y:S01]  /*0000*/  LDC R1, c[0x0][0x37c] ;  /* 0x0000df00ff017b82 */ /* 0x000e220000000800 */
[----:B------:R-:W-:Y:S01]  /*0010*/  MOV R0, 0x10 ;  /* 0x0000001000007802 */ /* 0x000fe20000000f00 */
[----:B------:R-:W1:Y:S01]  /*0020*/  LDCU.64 UR4, c[0x4][URZ] ;  /* 0x01000000ff0477ac */ /* 0x000e620008000a00 */
[----:B------:R-:W-:-:S05]  /*0030*/  CS2R R6, SRZ ;  /* 0x0000000000067805 */ /* 0x000fca000001ff00 */
[----:B------:R2:W3:Y:S01]  /*0040*/  LDC.64 R2, c[0x4][R0] ;  /* 0x0100000000027b82 */ /* 0x0004e20000000a00 */
[----:B-1----:R-:W-:Y:S02]  /*0050*/  IMAD.U32 R4, RZ, RZ, UR4 ;  /* 0x00000004ff047e24 */ /* 0x002fe4000f8e00ff */
[----:B--2---:R-:W-:-:S07]  /*0060*/  IMAD.U32 R5, RZ, RZ, UR5 ;  /* 0x00000005ff057e24 */ /* 0x004fce000f8e00ff */
[----:B------:R-:W-:-:S07]  /*0070*/  LEPC R20, `(.L_x_3) ;  /* 0x000000001014794e */ /* 0x000fce0000000000 */
[----:B0--3--:R-:W-:Y:S05]  /*0080*/  CALL.ABS.NOINC R2 ;  /* 0x0000000002007343 */ /* 0x009fea0003c00000 */
.L_x_3:
[----:B------:R-:W-:Y:S05]  /*0090*/  EXIT ;  /* 0x000000000000794d */ /* 0x000fea0003800000 */
.L_x_4:
        /* <DEDUP_REMOVED lines=14> */
.L_x_7:


//--------------------- .nv.global.init           --------------------------
	.section	.nv.global.init,"aw",@progbits
.nv.global.init:
	.type		$str,@object
	.size		$str,($str$1 - $str)
$str:
        /*0000*/ 	.byte	0x48, 0x65, 0x6c, 0x6c, 0x6f, 0x2c, 0x20, 0x77, 0x6f, 0x72, 0x6c, 0x64, 0x21, 0x0a, 0x00
	.type		$str$1,@object
	.size		$str$1,(.L_1 - $str$1)
$str$1:
        /*000f*/ 	.byte	0x49, 0x20, 0x61, 0x6d, 0x20, 0x66, 0x72, 0x6f, 0x6d, 0x20, 0x25, 0x64, 0x20, 0x62, 0x6c, 0x6f
        /*001f*/ 	.byte	0x63, 0x6b, 0x2c, 0x20, 0x25, 0x64, 0x20, 0x74, 0x68, 0x72, 0x65, 0x61, 0x64, 0x20, 0x28, 0x67
        /*002f*/ 	.byte	0x6c, 0x6f, 0x62, 0x61, 0x6c, 0x20, 0x69, 0x6e, 0x64, 0x65, 0x78, 0x3a, 0x20, 0x25, 0x64, 0x29
        /*003f*/ 	.byte	0x0a, 0x00
.L_1:


//--------------------- .nv.shared.reserved.0     --------------------------
	.section	.nv.shared.reserved.0,"aw",@nobits
	.weak		__nv_reservedSMEM_offset_0_alias
	.size		__nv_reservedSMEM_offset_0_alias, 0, 64
	.other		__nv_reservedSMEM_offset_0_alias,@"STO_CUDA_RESERVED_SHARED STV_DEFAULT"
__nv_reservedSMEM_offset_0_alias:
	.zero		0
	.zero		64


//--------------------- .nv.constant0._Z7kernel3Pii --------------------------
	.section	.nv.constant0._Z7kernel3Pii,"a",@progbits
	.sectionflags	@""
	.align	4
.nv.constant0._Z7kernel3Pii:
	.zero		908


//--------------------- .nv.constant0._Z7kernel2v --------------------------
	.section	.nv.constant0._Z7kernel2v,"a",@progbits
	.sectionflags	@""
	.align	4
.nv.constant0._Z7kernel2v:
	.zero		896


//--------------------- .nv.constant0._Z7kernel1v --------------------------
	.section	.nv.constant0._Z7kernel1v,"a",@progbits
	.sectionflags	@""
	.align	4
.nv.constant0._Z7kernel1v:
	.zero		896


//--------------------- SYMBOLS --------------------------

	.type		.nv.reservedSmem.offset0,@object
	.size		.nv.reservedSmem.offset0,0x4
	.type		vprintf,@function
